//
// Generated by NVIDIA NVVM Compiler
//
// Compiler Build ID: CL-36424714
// Cuda compilation tools, release 13.0, V13.0.88
// Based on NVVM 20.0.0
//

.version 9.0
.target sm_100
.address_size 64

	// .globl	_Z4globI1AEvPT_
.global .align 8 .b8 _ZTV1A[40];

.visible .entry _Z4globI1AEvPT_(
	.param .u64 .ptr .align 1 _Z4globI1AEvPT__param_0
)
{
	.reg .b64 	%rd<6>;

	ld.param.u64 	%rd1, [_Z4globI1AEvPT__param_0];
	cvta.to.global.u64 	%rd2, %rd1;
	mov.u64 	%rd3, _ZTV1A;
	cvta.global.u64 	%rd4, %rd3;
	add.s64 	%rd5, %rd4, 16;
	st.global.u64 	[%rd2], %rd5;
	ret;

}


// ===== COMPILED SASS (sm_100) =====

	.target	sm_100

	.elftype	@"ET_EXEC"


//--------------------- .note.nv.tkinfo           --------------------------
	.section	.note.nv.tkinfo,"",@"SHT_NOTE"
	.sectionflags	@"SHF_NOTE_NV_TKINFO"
	.tkinfo
        /*0018*/ 	.word	0x00000002
        /*0030*/ 	.string	""
        /*0030*/ 	.string	"ptxas"
        /*0030*/ 	.string	"Cuda compilation tools, release 13.0, V13.0.88"
        /*0030*/ 	.string	"Build cuda_13.0.r13.0/compiler.36424714_0"
        /*0030*/ 	.string	"-arch sm_100 -m 64 "



//--------------------- .note.nv.cuinfo           --------------------------
	.section	.note.nv.cuinfo,"",@"SHT_NOTE"
	.sectionflags	@"SHF_NOTE_NV_CUINFO"
        /*0018*/ 	.short	0x0002
        /*001a*/ 	.short	0x0064
        /*001c*/ 	.short	0x0082
	.zero		2


//--------------------- .nv.info                  --------------------------
	.section	.nv.info,"",@"SHT_CUDA_INFO"
	.align	4


	//----- nvinfo : EIATTR_REGCOUNT
	.align		4
        /*0000*/ 	.byte	0x04, 0x2f
        /*0002*/ 	.short	(.L_2 - .L_1)
	.align		4
.L_1:
        /*0004*/ 	.word	index@(_Z4globI1AEvPT_)
        /*0008*/ 	.word	0x00000008


	//----- nvinfo : EIATTR_FRAME_SIZE
	.align		4
.L_2:
        /*000c*/ 	.byte	0x04, 0x11
        /*000e*/ 	.short	(.L_4 - .L_3)
	.align		4
.L_3:
        /*0010*/ 	.word	index@(_Z4globI1AEvPT_)
        /*0014*/ 	.word	0x00000000


	//----- nvinfo : EIATTR_MIN_STACK_SIZE
	.align		4
.L_4:
        /*0018*/ 	.byte	0x04, 0x12
        /*001a*/ 	.short	(.L_6 - .L_5)
	.align		4
.L_5:
        /*001c*/ 	.word	index@(_Z4globI1AEvPT_)
        /*0020*/ 	.word	0x00000000
.L_6:


//--------------------- .nv.compat                --------------------------
	.section	.nv.compat,"",@"SHT_CUDA_COMPAT_INFO"
	.align	4
        /*0000*/ 	.byte	0x02, 0x09, 0x00, 0x00, 0x02, 0x02, 0x01, 0x00, 0x02, 0x05, 0x05, 0x00, 0x03, 0x07, 0x01, 0x01
        /*0010*/ 	.byte	0x02, 0x03, 0x00, 0x00, 0x02, 0x06, 0x01, 0x00, 0x04, 0x0b, 0x08, 0x00, 0x09, 0x00, 0x00, 0x00
        /*0020*/ 	.byte	0x00, 0x00, 0x00, 0x00


//--------------------- .nv.info._Z4globI1AEvPT_  --------------------------
	.section	.nv.info._Z4globI1AEvPT_,"",@"SHT_CUDA_INFO"
	.sectionflags	@""
	.align	4


	//----- nvinfo : EIATTR_CUDA_API_VERSION
	.align		4
        /*0000*/ 	.byte	0x04, 0x37
        /*0002*/ 	.short	(.L_8 - .L_7)
.L_7:
        /*0004*/ 	.word	0x00000082


	//----- nvinfo : EIATTR_KPARAM_INFO
	.align		4
.L_8:
        /*0008*/ 	.byte	0x04, 0x17
        /*000a*/ 	.short	(.L_10 - .L_9)
.L_9:
        /*000c*/ 	.word	0x00000000
        /*0010*/ 	.short	0x0000
        /*0012*/ 	.short	0x0000
        /*0014*/ 	.byte	0x00, 0xf5, 0x21, 0x00


	//----- nvinfo : EIATTR_SPARSE_MMA_MASK
	.align		4
.L_10:
        /*0018*/ 	.byte	0x03, 0x50
        /*001a*/ 	.short	0x0000


	//----- nvinfo : EIATTR_MAXREG_COUNT
	.align		4
        /*001c*/ 	.byte	0x03, 0x1b
        /*001e*/ 	.short	0x00ff


	//----- nvinfo : EIATTR_MERCURY_ISA_VERSION
	.align		4
        /*0020*/ 	.byte	0x03, 0x5f
        /*0022*/ 	.short	0x0101


	//----- nvinfo : EIATTR_VRC_CTA_INIT_COUNT
	.align		4
        /*0024*/ 	.byte	0x02, 0x4a
	.zero		1
	.zero		1


	//----- nvinfo : EIATTR_EXIT_INSTR_OFFSETS
	.align		4
        /*0028*/ 	.byte	0x04, 0x1c
        /*002a*/ 	.short	(.L_12 - .L_11)


	//   ....[0]....
.L_11:
        /*002c*/ 	.word	0x00000090


	//----- nvinfo : EIATTR_CBANK_PARAM_SIZE
	.align		4
.L_12:
        /*0030*/ 	.byte	0x03, 0x19
        /*0032*/ 	.short	0x0008


	//----- nvinfo : EIATTR_PARAM_CBANK
	.align		4
        /*0034*/ 	.byte	0x04, 0x0a
        /*0036*/ 	.short	(.L_14 - .L_13)
	.align		4
.L_13:
        /*0038*/ 	.word	index@(.nv.constant0._Z4globI1AEvPT_)
        /*003c*/ 	.short	0x0380
        /*003e*/ 	.short	0x0008


	//----- nvinfo : EIATTR_SW_WAR
	.align		4
.L_14:
        /*0040*/ 	.byte	0x04, 0x36
        /*0042*/ 	.short	(.L_16 - .L_15)
.L_15:
        /*0044*/ 	.word	0x00000008
.L_16:


//--------------------- .nv.callgraph             --------------------------
	.section	.nv.callgraph,"",@"SHT_CUDA_CALLGRAPH"
	.align	4
	.sectionentsize	8
	.align		4
        /*0000*/ 	.word	0x00000000
	.align		4
        /*0004*/ 	.word	0xffffffff
	.align		4
        /*0008*/ 	.word	0x00000000
	.align		4
        /*000c*/ 	.word	0xfffffffe
	.align		4
        /*0010*/ 	.word	0x00000000
	.align		4
        /*0014*/ 	.word	0xfffffffd
	.align		4
        /*0018*/ 	.word	0x00000000
	.align		4
        /*001c*/ 	.word	0xfffffffc


//--------------------- .nv.constant4             --------------------------
	.section	.nv.constant4,"a",@progbits
	.align	8
	.align		8
.nv.constant4:
        /*0000*/ 	.dword	_ZTV1A


//--------------------- .text._Z4globI1AEvPT_     --------------------------
	.section	.text._Z4globI1AEvPT_,"ax",@progbits
	.align	128
        .global         _Z4globI1AEvPT_
        .type           _Z4globI1AEvPT_,@function
        .size           _Z4globI1AEvPT_,(.L_x_1 - _Z4globI1AEvPT_)
        .other          _Z4globI1AEvPT_,@"STO_CUDA_ENTRY STV_DEFAULT"
_Z4globI1AEvPT_:
.text._Z4globI1AEvPT_:
[----:B------:R-:W-:Y:S01]  /*0000*/  LDC R1, c[0x0][0x37c] ;  /* 0x0000df00ff017b82 */ /* 0x000fe20000000800 */
[----:B------:R-:W0:Y:S07]  /*0010*/  LDCU.64 UR4, c[0x4][URZ] ;  /* 0x01000000ff0477ac */ /* 0x000e2e0008000a00 */
[----:B------:R-:W1:Y:S01]  /*0020*/  LDC.64 R2, c[0x0][0x380] ;  /* 0x0000e000ff027b82 */ /* 0x000e620000000a00 */
[----:B------:R-:W1:Y:S01]  /*0030*/  LDCU.64 UR6, c[0x0][0x358] ;  /* 0x00006b00ff0677ac */ /* 0x000e620008000a00 */
[----:B0-----:R-:W-:-:S04]  /*0040*/  UIADD3 UR4, UP0, UPT, UR4, 0x10, URZ ;  /* 0x0000001004047890 */ /* 0x001fc8000ff1e0ff */
[----:B------:R-:W-:Y:S02]  /*0050*/  UIADD3.X UR5, UPT, UPT, URZ, UR5, URZ, UP0, !UPT ;  /* 0x00000005ff057290 */ /* 0x000fe400087fe4ff */
[----:B------:R-:W-:-:S04]  /*0060*/  MOV R4, UR4 ;  /* 0x0000000400047c02 */ /* 0x000fc80008000f00 */
[----:B------:R-:W-:-:S05]  /*0070*/  MOV R5, UR5 ;  /* 0x0000000500057c02 */ /* 0x000fca0008000f00 */
[----:B-1----:R-:W-:Y:S01]  /*0080*/  STG.E.64 desc[UR6][R2.64], R4 ;  /* 0x0000000402007986 */ /* 0x002fe2000c101b06 */
[----:B------:R-:W-:Y:S05]  /*0090*/  EXIT ;  /* 0x000000000000794d */ /* 0x000fea0003800000 */
.L_x_0:
[----:B------:R-:W-:-:S00]  /*00a0*/  BRA `(.L_x_0) ;  /* 0xfffffffc00fc7947 */ /* 0x000fc0000383ffff */
[----:B------:R-:W-:-:S00]  /*00b0*/  NOP ;  /* 0x0000000000007918 */ /* 0x000fc00000000000 */
        /* <DEDUP_REMOVED lines=12> */
.L_x_1:


//--------------------- .nv.shared.reserved.0     --------------------------
	.section	.nv.shared.reserved.0,"aw",@nobits
	.weak		__nv_reservedSMEM_offset_0_alias
	.size		__nv_reservedSMEM_offset_0_alias, 0, 64
	.other		__nv_reservedSMEM_offset_0_alias,@"STO_CUDA_RESERVED_SHARED STV_DEFAULT"
__nv_reservedSMEM_offset_0_alias:
	.zero		0
	.zero		64


//--------------------- .nv.global                --------------------------
	.section	.nv.global,"aw",@nobits
	.align	8
.nv.global:
	.type		_ZTV1A,@object
	.size		_ZTV1A,(.L_0 - _ZTV1A)
_ZTV1A:
	.zero		40
.L_0:


//--------------------- .nv.constant0._Z4globI1AEvPT_ --------------------------
	.section	.nv.constant0._Z4globI1AEvPT_,"a",@progbits
	.sectionflags	@""
	.align	4
.nv.constant0._Z4globI1AEvPT_:
	.zero		904


//--------------------- SYMBOLS --------------------------

	.type		.nv.reservedSmem.offset0,@object
	.size		.nv.reservedSmem.offset0,0x4
